	.headerflags	@"EF_CUDA_TEXMODE_UNIFIED EF_CUDA_64BIT_ADDRESS EF_CUDA_ACCELERATORS EF_CUDA_SM90 EF_CUDA_VIRTUAL_SM(EF_CUDA_SM90)"
	.elftype	@"ET_EXEC"


//--------------------- .nv.info                  --------------------------
	.section	.nv.info,"",@"SHT_CUDA_INFO"
	.align	4


	//----- nvinfo : EIATTR_REGCOUNT
	.align		4
        /*0000*/ 	.byte	0x04, 0x2f
        /*0002*/ 	.short	(.L_1 - .L_0)
	.align		4
.L_0:
        /*0004*/ 	.word	index@(triton_poi_fused_convolution_relu_9)
        /*0008*/ 	.word	0x00000028


	//----- nvinfo : EIATTR_MIN_STACK_SIZE
	.align		4
.L_1:
        /*000c*/ 	.byte	0x04, 0x12
        /*000e*/ 	.short	(.L_3 - .L_2)
	.align		4
.L_2:
        /*0010*/ 	.word	index@(triton_poi_fused_convolution_relu_9)
        /*0014*/ 	.word	0x00000000


	//----- nvinfo : EIATTR_FRAME_SIZE
	.align		4
.L_3:
        /*0018*/ 	.byte	0x04, 0x11
        /*001a*/ 	.short	(.L_5 - .L_4)
	.align		4
.L_4:
        /*001c*/ 	.word	index@(triton_poi_fused_convolution_relu_9)
        /*0020*/ 	.word	0x00000000


	//----- nvinfo : EIATTR_MIN_STACK_SIZE
	.align		4
.L_5:
        /*0024*/ 	.byte	0x04, 0x12
        /*0026*/ 	.short	(.L_7 - .L_6)
	.align		4
.L_6:
        /*0028*/ 	.word	index@(triton_poi_fused_convolution_relu_9)
        /*002c*/ 	.word	0x00000000
.L_7:


//--------------------- .nv.info.triton_poi_fused_convolution_relu_9 --------------------------
	.section	.nv.info.triton_poi_fused_convolution_relu_9,"",@"SHT_CUDA_INFO"
	.sectionflags	@""
	.align	4


	//----- nvinfo : EIATTR_CUDA_API_VERSION
	.align		4
        /*0000*/ 	.byte	0x04, 0x37
        /*0002*/ 	.short	(.L_9 - .L_8)
.L_8:
        /*0004*/ 	.word	0x0000007c


	//----- nvinfo : EIATTR_KPARAM_INFO
	.align		4
.L_9:
        /*0008*/ 	.byte	0x04, 0x17
        /*000a*/ 	.short	(.L_11 - .L_10)
.L_10:
        /*000c*/ 	.word	0x00000000
        /*0010*/ 	.short	0x0005
        /*0012*/ 	.short	0x0024
        /*0014*/ 	.byte	0x00, 0xf0, 0x11, 0x00


	//----- nvinfo : EIATTR_KPARAM_INFO
	.align		4
.L_11:
        /*0018*/ 	.byte	0x04, 0x17
        /*001a*/ 	.short	(.L_13 - .L_12)
.L_12:
        /*001c*/ 	.word	0x00000000
        /*0020*/ 	.short	0x0004
        /*0022*/ 	.short	0x0020
        /*0024*/ 	.byte	0x00, 0xf0, 0x11, 0x00


	//----- nvinfo : EIATTR_KPARAM_INFO
	.align		4
.L_13:
        /*0028*/ 	.byte	0x04, 0x17
        /*002a*/ 	.short	(.L_15 - .L_14)
.L_14:
        /*002c*/ 	.word	0x00000000
        /*0030*/ 	.short	0x0003
        /*0032*/ 	.short	0x0018
        /*0034*/ 	.byte	0x00, 0xf4, 0x21, 0x00


	//----- nvinfo : EIATTR_KPARAM_INFO
	.align		4
.L_15:
        /*0038*/ 	.byte	0x04, 0x17
        /*003a*/ 	.short	(.L_17 - .L_16)
.L_16:
        /*003c*/ 	.word	0x00000000
        /*0040*/ 	.short	0x0002
        /*0042*/ 	.short	0x0010
        /*0044*/ 	.byte	0x00, 0xf4, 0x21, 0x00


	//----- nvinfo : EIATTR_KPARAM_INFO
	.align		4
.L_17:
        /*0048*/ 	.byte	0x04, 0x17
        /*004a*/ 	.short	(.L_19 - .L_18)
.L_18:
        /*004c*/ 	.word	0x00000000
        /*0050*/ 	.short	0x0001
        /*0052*/ 	.short	0x0008
        /*0054*/ 	.byte	0x00, 0xf4, 0x21, 0x00


	//----- nvinfo : EIATTR_KPARAM_INFO
	.align		4
.L_19:
        /*0058*/ 	.byte	0x04, 0x17
        /*005a*/ 	.short	(.L_21 - .L_20)
.L_20:
        /*005c*/ 	.word	0x00000000
        /*0060*/ 	.short	0x0000
        /*0062*/ 	.short	0x0000
        /*0064*/ 	.byte	0x00, 0xf4, 0x21, 0x00


	//----- nvinfo : EIATTR_SPARSE_MMA_MASK
	.align		4
.L_21:
        /*0068*/ 	.byte	0x03, 0x50
        /*006a*/ 	.short	0x0000


	//----- nvinfo : EIATTR_MAXREG_COUNT
	.align		4
        /*006c*/ 	.byte	0x03, 0x1b
        /*006e*/ 	.short	0x00ff


	//----- nvinfo : EIATTR_EXIT_INSTR_OFFSETS
	.align		4
        /*0070*/ 	.byte	0x04, 0x1c
        /*0072*/ 	.short	(.L_23 - .L_22)


	//   ....[0]....
.L_22:
        /*0074*/ 	.word	0x00000ce0


	//   ....[1]....
        /*0078*/ 	.word	0x00000d00


	//----- nvinfo : EIATTR_REQNTID
	.align		4
.L_23:
        /*007c*/ 	.byte	0x04, 0x10
        /*007e*/ 	.short	(.L_25 - .L_24)
.L_24:
        /*0080*/ 	.word	0x00000100
        /*0084*/ 	.word	0x00000001
        /*0088*/ 	.word	0x00000001


	//----- nvinfo : EIATTR_CBANK_PARAM_SIZE
	.align		4
.L_25:
        /*008c*/ 	.byte	0x03, 0x19
        /*008e*/ 	.short	0x0028


	//----- nvinfo : EIATTR_PARAM_CBANK
	.align		4
        /*0090*/ 	.byte	0x04, 0x0a
        /*0092*/ 	.short	(.L_27 - .L_26)
	.align		4
.L_26:
        /*0094*/ 	.word	index@(.nv.constant0.triton_poi_fused_convolution_relu_9)
        /*0098*/ 	.short	0x0210
        /*009a*/ 	.short	0x0028


	//----- nvinfo : EIATTR_SW_WAR
	.align		4
.L_27:
        /*009c*/ 	.byte	0x04, 0x36
        /*009e*/ 	.short	(.L_29 - .L_28)
.L_28:
        /*00a0*/ 	.word	0x00000008
.L_29:


//--------------------- .nv.callgraph             --------------------------
	.section	.nv.callgraph,"",@"SHT_CUDA_CALLGRAPH"
	.align	4
	.sectionentsize	8
	.align		4
        /*0000*/ 	.word	0x00000000
	.align		4
        /*0004*/ 	.word	0xffffffff
	.align		4
        /*0008*/ 	.word	0x00000000
	.align		4
        /*000c*/ 	.word	0xfffffffe
	.align		4
        /*0010*/ 	.word	0x00000000
	.align		4
        /*0014*/ 	.word	0xfffffffd
	.align		4
        /*0018*/ 	.word	0x00000000
	.align		4
        /*001c*/ 	.word	0xfffffffc


//--------------------- .text.triton_poi_fused_convolution_relu_9 --------------------------
	.section	.text.triton_poi_fused_convolution_relu_9,"ax",@progbits
	.sectionflags	@"SHF_BARRIERS=1"
	.align	128
        .global         triton_poi_fused_convolution_relu_9
        .type           triton_poi_fused_convolution_relu_9,@function
        .size           triton_poi_fused_convolution_relu_9,(.L_x_1 - triton_poi_fused_convolution_relu_9)
        .other          triton_poi_fused_convolution_relu_9,@"STO_CUDA_ENTRY STV_DEFAULT"
triton_poi_fused_convolution_relu_9:
.text.triton_poi_fused_convolution_relu_9:
[----:B------:R-:W0:Y:S01]  /*0000*/  LDC R1, c[0x0][0x28] ;  /* 0x00000a00ff017b82 */ /* 0x000e220000000800 */
[----:B------:R-:W1:Y:S07]  /*0010*/  S2R R27, SR_CTAID.Y ;  /* 0x00000000001b7919 */ /* 0x000e6e0000002600 */
[----:B------:R-:W2:Y:S01]  /*0020*/  LDC.64 R20, c[0x0][0x218] ;  /* 0x00008600ff147b82 */ /* 0x000ea20000000a00 */
[----:B------:R-:W-:Y:S01]  /*0030*/  CS2R R6, SRZ ;  /* 0x0000000000067805 */ /* 0x000fe2000001ff00 */
[----:B------:R-:W-:Y:S01]  /*0040*/  ULDC.64 UR6, c[0x0][0x208] ;  /* 0x0000820000067ab9 */ /* 0x000fe20000000a00 */
[----:B------:R-:W3:Y:S01]  /*0050*/  S2R R25, SR_TID.X ;  /* 0x0000000000197919 */ /* 0x000ee20000002100 */
[----:B------:R-:W-:-:S02]  /*0060*/  CS2R R12, SRZ ;  /* 0x00000000000c7805 */ /* 0x000fc4000001ff00 */
[----:B------:R-:W-:Y:S01]  /*0070*/  CS2R R14, SRZ ;  /* 0x00000000000e7805 */ /* 0x000fe2000001ff00 */
[----:B------:R-:W4:Y:S01]  /*0080*/  S2R R24, SR_CTAID.X ;  /* 0x0000000000187919 */ /* 0x000f220000002500 */
[----:B------:R-:W5:Y:S01]  /*0090*/  LDC.64 R30, c[0x0][0x210] ;  /* 0x00008400ff1e7b82 */ /* 0x000f620000000a00 */
[----:B-1----:R-:W-:Y:S02]  /*00a0*/  IMAD.SHL.U32 R27, R27, 0x10, RZ ;  /* 0x000000101b1b7824 */ /* 0x002fe400078e00ff */
[----:B---3--:R-:W-:Y:S01]  /*00b0*/  IMAD.SHL.U32 R26, R25, 0x4, RZ ;  /* 0x00000004191a7824 */ /* 0x008fe200078e00ff */
[----:B------:R-:W-:-:S04]  /*00c0*/  SHF.R.U32.HI R29, RZ, 0x2, R25 ;  /* 0x00000002ff1d7819 */ /* 0x000fc80000011619 */
[----:B------:R-:W-:Y:S02]  /*00d0*/  LOP3.LUT R0, R27, 0xc, R26, 0xf8, !PT ;  /* 0x0000000c1b007812 */ /* 0x000fe400078ef81a */
[----:B------:R-:W-:Y:S02]  /*00e0*/  SGXT.U32 R29, R29, 0x6 ;  /* 0x000000061d1d781a */ /* 0x000fe40000000000 */
[----:B------:R-:W-:Y:S02]  /*00f0*/  SHF.R.S32.HI R3, RZ, 0x1f, R0 ;  /* 0x0000001fff037819 */ /* 0x000fe40000011400 */
[----:B------:R-:W-:Y:S02]  /*0100*/  ISETP.GE.AND P0, PT, R0, 0x200, PT ;  /* 0x000002000000780c */ /* 0x000fe40003f06270 */
[----:B------:R-:W-:-:S04]  /*0110*/  LEA.HI R3, R3, R0, RZ, 0x7 ;  /* 0x0000000003037211 */ /* 0x000fc800078f38ff */
[----:B------:R-:W-:Y:S02]  /*0120*/  LOP3.LUT R5, R3, 0xffffff80, RZ, 0xc0, !PT ;  /* 0xffffff8003057812 */ /* 0x000fe400078ec0ff */
[----:B------:R-:W-:-:S03]  /*0130*/  SHF.R.S32.HI R3, RZ, 0x7, R3 ;  /* 0x00000007ff037819 */ /* 0x000fc60000011403 */
[----:B------:R-:W-:Y:S01]  /*0140*/  IMAD.IADD R5, R0, 0x1, -R5 ;  /* 0x0000000100057824 */ /* 0x000fe200078e0a05 */
[----:B----4-:R-:W-:-:S03]  /*0150*/  PRMT R0, R29, 0x6540, R24 ;  /* 0x000065401d007816 */ /* 0x010fc60000000018 */
[----:B------:R-:W-:Y:S01]  /*0160*/  IMAD R9, R3, 0x4800, R5 ;  /* 0x0000480003097824 */ /* 0x000fe200078e0205 */
[C---:B------:R-:W-:Y:S01]  /*0170*/  LOP3.LUT R2, R0.reuse, 0x40, RZ, 0xfc, !PT ;  /* 0x0000004000027812 */ /* 0x040fe200078efcff */
[----:B--2---:R-:W-:Y:S01]  /*0180*/  IMAD.WIDE R20, R5, 0x4, R20 ;  /* 0x0000000405147825 */ /* 0x004fe200078e0214 */
[C---:B------:R-:W-:Y:S02]  /*0190*/  LOP3.LUT R3, R0.reuse, 0x80, RZ, 0xfc, !PT ;  /* 0x0000008000037812 */ /* 0x040fe400078efcff */
[----:B------:R-:W-:Y:S02]  /*01a0*/  CS2R R4, SRZ ;  /* 0x0000000000047805 */ /* 0x000fe4000001ff00 */
[C---:B------:R-:W-:Y:S01]  /*01b0*/  ISETP.LT.AND P4, PT, R0.reuse, 0x90, !P0 ;  /* 0x000000900000780c */ /* 0x040fe20004781270 */
[--C-:B------:R-:W-:Y:S01]  /*01c0*/  IMAD R28, R0, 0x80, R9.reuse ;  /* 0x00000080001c7824 */ /* 0x100fe200078e0209 */
[C---:B------:R-:W-:Y:S01]  /*01d0*/  ISETP.LT.AND P3, PT, R2.reuse, 0x90, !P0 ;  /* 0x000000900200780c */ /* 0x040fe20004761270 */
[--C-:B------:R-:W-:Y:S01]  /*01e0*/  IMAD R0, R2, 0x80, R9.reuse ;  /* 0x0000008002007824 */ /* 0x100fe200078e0209 */
[C---:B------:R-:W-:Y:S01]  /*01f0*/  ISETP.LT.AND P2, PT, R3.reuse, 0x90, !P0 ;  /* 0x000000900300780c */ /* 0x040fe20004741270 */
[----:B------:R-:W-:Y:S01]  /*0200*/  IMAD R2, R3, 0x80, R9 ;  /* 0x0000008003027824 */ /* 0x000fe200078e0209 */
[----:B------:R1:W2:Y:S01]  /*0210*/  @!P0 LDG.E.EL.128 R4, desc[UR6][R20.64] ;  /* 0x0000000614048981 */ /* 0x0002a2000c2e1d00 */
[----:B------:R-:W-:Y:S01]  /*0220*/  IMAD.SHL.U32 R3, R24, 0x100, RZ ;  /* 0x0000010018037824 */ /* 0x000fe200078e00ff */
[----:B------:R-:W-:-:S02]  /*0230*/  CS2R R8, SRZ ;  /* 0x0000000000087805 */ /* 0x000fc4000001ff00 */
[----:B------:R-:W-:Y:S01]  /*0240*/  CS2R R10, SRZ ;  /* 0x00000000000a7805 */ /* 0x000fe2000001ff00 */
[--C-:B-----5:R-:W-:Y:S01]  /*0250*/  IMAD.WIDE R22, R28, 0x4, R30.reuse ;  /* 0x000000041c167825 */ /* 0x120fe200078e021e */
[----:B------:R-:W-:Y:S02]  /*0260*/  CS2R R16, SRZ ;  /* 0x0000000000107805 */ /* 0x000fe4000001ff00 */
[----:B------:R-:W-:Y:S02]  /*0270*/  ISETP.LT.AND P0, PT, R3, RZ, !P0 ;  /* 0x000000ff0300720c */ /* 0x000fe40004701270 */
[----:B------:R-:W-:Y:S01]  /*0280*/  CS2R R18, SRZ ;  /* 0x0000000000127805 */ /* 0x000fe2000001ff00 */
[--C-:B------:R-:W-:Y:S01]  /*0290*/  IMAD.WIDE R32, R0, 0x4, R30.reuse ;  /* 0x0000000400207825 */ /* 0x100fe200078e021e */
[----:B------:R3:W4:Y:S03]  /*02a0*/  @P4 LDG.E.EL.128 R12, desc[UR6][R22.64] ;  /* 0x00000006160c4981 */ /* 0x000726000c2e1d00 */
[----:B------:R-:W-:Y:S01]  /*02b0*/  IMAD.WIDE R34, R2, 0x4, R30 ;  /* 0x0000000402227825 */ /* 0x000fe200078e021e */
[----:B------:R5:W2:Y:S03]  /*02c0*/  @P3 LDG.E.EL.128 R8, desc[UR6][R32.64] ;  /* 0x0000000620083981 */ /* 0x000aa6000c2e1d00 */
[----:B------:R-:W-:Y:S01]  /*02d0*/  VIADD R3, R28, 0x6000 ;  /* 0x000060001c037836 */ /* 0x000fe20000000000 */
[----:B------:R5:W4:Y:S01]  /*02e0*/  @P2 LDG.E.EL.128 R16, desc[UR6][R34.64] ;  /* 0x0000000622102981 */ /* 0x000b22000c2e1d00 */
[----:B-1----:R-:W-:-:S02]  /*02f0*/  CS2R R20, SRZ ;  /* 0x0000000000147805 */ /* 0x002fc4000001ff00 */
[----:B---3--:R-:W-:Y:S01]  /*0300*/  CS2R R22, SRZ ;  /* 0x0000000000167805 */ /* 0x008fe2000001ff00 */
[----:B------:R-:W-:-:S05]  /*0310*/  IMAD.WIDE R30, R3, 0x4, R30 ;  /* 0x00000004031e7825 */ /* 0x000fca00078e021e */
[----:B------:R1:W3:Y:S01]  /*0320*/  @P0 LDG.E.EL.128 R20, desc[UR6][R30.64] ;  /* 0x000000061e140981 */ /* 0x0002e2000c2e1d00 */
[----:B------:R-:W5:Y:S01]  /*0330*/  S2R R36, SR_TID.X ;  /* 0x0000000000247919 */ /* 0x000f620000002100 */
[----:B------:R-:W1:Y:S01]  /*0340*/  S2UR UR5, SR_CgaCtaId ;  /* 0x00000000000579c3 */ /* 0x000e620000008800 */
[----:B------:R-:W-:Y:S02]  /*0350*/  UMOV UR4, 0x400 ;  /* 0x0000040000047882 */ /* 0x000fe40000000000 */
[----:B01----:R-:W-:Y:S01]  /*0360*/  UPRMT UR4, UR5, 0x654, UR4 ;  /* 0x0000065405047896 */ /* 0x003fe20008000004 */
[----:B-----5:R-:W-:-:S05]  /*0370*/  IMAD.SHL.U32 R32, R36, 0x400, RZ ;  /* 0x0000040024207824 */ /* 0x020fca00078e00ff */
[----:B------:R-:W-:-:S04]  /*0380*/  LOP3.LUT R32, R32, 0xc00, RZ, 0xc0, !PT ;  /* 0x00000c0020207812 */ /* 0x000fc800078ec0ff */
[C---:B------:R-:W-:Y:S02]  /*0390*/  LOP3.LUT R33, R32.reuse, R29, RZ, 0xfc, !PT ;  /* 0x0000001d20217212 */ /* 0x040fe400078efcff */
[C---:B------:R-:W-:Y:S02]  /*03a0*/  LOP3.LUT R29, R32.reuse, 0x100, RZ, 0xfc, !PT ;  /* 0x00000100201d7812 */ /* 0x040fe400078efcff */
[C---:B------:R-:W-:Y:S02]  /*03b0*/  LOP3.LUT R34, R32.reuse, 0x200, RZ, 0xfc, !PT ;  /* 0x0000020020227812 */ /* 0x040fe400078efcff */
[C---:B------:R-:W-:Y:S02]  /*03c0*/  LOP3.LUT R35, R32.reuse, 0x300, RZ, 0xfc, !PT ;  /* 0x0000030020237812 */ /* 0x040fe400078efcff */
[----:B------:R-:W-:Y:S02]  /*03d0*/  LEA.HI R32, R32, UR4, RZ, 0x1a ;  /* 0x0000000420207c11 */ /* 0x000fe4000f8fd0ff */
[----:B------:R-:W-:-:S02]  /*03e0*/  LEA.HI R30, R29, UR4, RZ, 0x1a ;  /* 0x000000041d1e7c11 */ /* 0x000fc4000f8fd0ff */
[----:B------:R-:W-:Y:S02]  /*03f0*/  LEA.HI R34, R34, UR4, RZ, 0x1a ;  /* 0x0000000422227c11 */ /* 0x000fe4000f8fd0ff */
[----:B------:R-:W-:Y:S01]  /*0400*/  LEA.HI R36, R35, UR4, RZ, 0x1a ;  /* 0x0000000423247c11 */ /* 0x000fe2000f8fd0ff */
[C---:B------:R-:W-:Y:S02]  /*0410*/  IMAD R31, R33.reuse, 0x4, R32 ;  /* 0x00000004211f7824 */ /* 0x040fe400078e0220 */
[C---:B------:R-:W-:Y:S02]  /*0420*/  IMAD R32, R33.reuse, 0x4, R30 ;  /* 0x0000000421207824 */ /* 0x040fe400078e021e */
[C---:B------:R-:W-:Y:S02]  /*0430*/  IMAD R29, R33.reuse, 0x4, R34 ;  /* 0x00000004211d7824 */ /* 0x040fe400078e0222 */
[----:B------:R-:W-:Y:S01]  /*0440*/  IMAD R30, R33, 0x4, R36 ;  /* 0x00000004211e7824 */ /* 0x000fe200078e0224 */
[----:B------:R-:W0:Y:S01]  /*0450*/  LDC.64 R34, c[0x0][0x220] ;  /* 0x00008800ff227b82 */ /* 0x000e220000000a00 */
[C---:B--2---:R-:W-:Y:S01]  /*0460*/  FSETP.GEU.AND P5, PT, R4.reuse, -R8, PT ;  /* 0x800000080400720b */ /* 0x044fe20003fae000 */
[C---:B------:R-:W-:Y:S01]  /*0470*/  FADD R8, R4.reuse, R8 ;  /* 0x0000000804087221 */ /* 0x040fe20000000000 */
[C---:B----4-:R-:W-:Y:S01]  /*0480*/  FADD R33, R4.reuse, R16 ;  /* 0x0000001004217221 */ /* 0x050fe20000000000 */
[C---:B------:R-:W-:Y:S01]  /*0490*/  FSETP.GEU.AND P1, PT, R4.reuse, -R16, PT ;  /* 0x800000100400720b */ /* 0x040fe20003f2e000 */
[C---:B------:R-:W-:Y:S01]  /*04a0*/  FADD R16, R4.reuse, R12 ;  /* 0x0000000c04107221 */ /* 0x040fe20000000000 */
[----:B------:R-:W-:-:S02]  /*04b0*/  FSETP.GEU.AND P6, PT, R4, -R12, PT ;  /* 0x8000000c0400720b */ /* 0x000fc40003fce000 */
[----:B------:R-:W-:Y:S02]  /*04c0*/  FSEL R8, R8, RZ, P5 ;  /* 0x000000ff08087208 */ /* 0x000fe40002800000 */
[----:B------:R-:W-:Y:S02]  /*04d0*/  FSEL R12, R33, RZ, P1 ;  /* 0x000000ff210c7208 */ /* 0x000fe40000800000 */
[C---:B---3--:R-:W-:Y:S01]  /*04e0*/  FSETP.GEU.AND P5, PT, R4.reuse, -R20, PT ;  /* 0x800000140400720b */ /* 0x048fe20003fae000 */
[----:B------:R-:W-:Y:S01]  /*04f0*/  FADD R20, R4, R20 ;  /* 0x0000001404147221 */ /* 0x000fe20000000000 */
[C---:B------:R-:W-:Y:S01]  /*0500*/  FSETP.GEU.AND P1, PT, R5.reuse, -R9, PT ;  /* 0x800000090500720b */ /* 0x040fe20003f2e000 */
[----:B------:R-:W-:-:S03]  /*0510*/  FADD R9, R5, R9 ;  /* 0x0000000905097221 */ /* 0x000fc60000000000 */
[----:B------:R-:W-:Y:S01]  /*0520*/  FSEL R4, R20, RZ, P5 ;  /* 0x000000ff14047208 */ /* 0x000fe20002800000 */
[----:B------:R-:W-:Y:S01]  /*0530*/  FADD R20, R5, R17 ;  /* 0x0000001105147221 */ /* 0x000fe20000000000 */
[----:B------:R-:W-:Y:S02]  /*0540*/  FSEL R9, R9, RZ, P1 ;  /* 0x000000ff09097208 */ /* 0x000fe40000800000 */
[C---:B------:R-:W-:Y:S01]  /*0550*/  FSETP.GEU.AND P1, PT, R6.reuse, -R10, PT ;  /* 0x8000000a0600720b */ /* 0x040fe20003f2e000 */
[----:B------:R-:W-:Y:S01]  /*0560*/  FADD R10, R6, R10 ;  /* 0x0000000a060a7221 */ /* 0x000fe20000000000 */
[C---:B------:R-:W-:Y:S01]  /*0570*/  FSETP.GEU.AND P5, PT, R5.reuse, -R17, PT ;  /* 0x800000110500720b */ /* 0x040fe20003fae000 */
[C---:B------:R-:W-:Y:S01]  /*0580*/  FADD R17, R5.reuse, R13 ;  /* 0x0000000d05117221 */ /* 0x040fe20000000000 */
[----:B------:R-:W-:Y:S02]  /*0590*/  FSEL R16, R16, RZ, P6 ;  /* 0x000000ff10107208 */ /* 0x000fe40003000000 */
[----:B------:R-:W-:-:S02]  /*05a0*/  FSETP.GEU.AND P6, PT, R5, -R13, PT ;  /* 0x8000000d0500720b */ /* 0x000fc40003fce000 */
[----:B------:R-:W-:Y:S01]  /*05b0*/  FSEL R13, R20, RZ, P5 ;  /* 0x000000ff140d7208 */ /* 0x000fe20002800000 */
[----:B------:R-:W-:Y:S01]  /*05c0*/  FADD R20, R6, R18 ;  /* 0x0000001206147221 */ /* 0x000fe20000000000 */
[----:B------:R-:W-:Y:S02]  /*05d0*/  FSEL R10, R10, RZ, P1 ;  /* 0x000000ff0a0a7208 */ /* 0x000fe40000800000 */
[C---:B------:R-:W-:Y:S02]  /*05e0*/  FSETP.GEU.AND P5, PT, R6.reuse, -R18, PT ;  /* 0x800000120600720b */ /* 0x040fe40003fae000 */
[C---:B------:R-:W-:Y:S01]  /*05f0*/  FSETP.GEU.AND P1, PT, R7.reuse, -R11, PT ;  /* 0x8000000b0700720b */ /* 0x040fe20003f2e000 */
[----:B------:R-:W-:Y:S01]  /*0600*/  FADD R11, R7, R11 ;  /* 0x0000000b070b7221 */ /* 0x000fe20000000000 */
[----:B------:R-:W-:Y:S01]  /*0610*/  FSEL R17, R17, RZ, P6 ;  /* 0x000000ff11117208 */ /* 0x000fe20003000000 */
[C---:B------:R-:W-:Y:S01]  /*0620*/  FADD R18, R6.reuse, R14 ;  /* 0x0000000e06127221 */ /* 0x040fe20000000000 */
[----:B------:R-:W-:-:S02]  /*0630*/  FSETP.GEU.AND P6, PT, R6, -R14, PT ;  /* 0x8000000e0600720b */ /* 0x000fc40003fce000 */
[----:B------:R-:W-:Y:S01]  /*0640*/  FSEL R14, R20, RZ, P5 ;  /* 0x000000ff140e7208 */ /* 0x000fe20002800000 */
[C---:B------:R-:W-:Y:S01]  /*0650*/  FADD R20, R7.reuse, R19 ;  /* 0x0000001307147221 */ /* 0x040fe20000000000 */
[C---:B------:R-:W-:Y:S01]  /*0660*/  FSETP.GEU.AND P5, PT, R7.reuse, -R19, PT ;  /* 0x800000130700720b */ /* 0x040fe20003fae000 */
[----:B------:R-:W-:Y:S01]  /*0670*/  FADD R19, R7, R15 ;  /* 0x0000000f07137221 */ /* 0x000fe20000000000 */
[----:B------:R-:W-:Y:S02]  /*0680*/  FSEL R11, R11, RZ, P1 ;  /* 0x000000ff0b0b7208 */ /* 0x000fe40000800000 */
[----:B------:R-:W-:Y:S02]  /*0690*/  FSETP.GEU.AND P1, PT, R7, -R15, PT ;  /* 0x8000000f0700720b */ /* 0x000fe40003f2e000 */
[----:B------:R-:W-:Y:S02]  /*06a0*/  FSEL R18, R18, RZ, P6 ;  /* 0x000000ff12127208 */ /* 0x000fe40003000000 */
[----:B------:R-:W-:Y:S01]  /*06b0*/  FSEL R19, R19, RZ, P1 ;  /* 0x000000ff13137208 */ /* 0x000fe20000800000 */
[----:B------:R-:W-:Y:S01]  /*06c0*/  STS [R31], R16 ;  /* 0x000000101f007388 */ /* 0x000fe20000000800 */
[C---:B------:R-:W-:Y:S01]  /*06d0*/  FSETP.GEU.AND P6, PT, R5.reuse, -R21, PT ;  /* 0x800000150500720b */ /* 0x040fe20003fce000 */
[----:B------:R-:W-:Y:S01]  /*06e0*/  FADD R5, R5, R21 ;  /* 0x0000001505057221 */ /* 0x000fe20000000000 */
[----:B------:R-:W-:Y:S01]  /*06f0*/  FSEL R15, R20, RZ, P5 ;  /* 0x000000ff140f7208 */ /* 0x000fe20002800000 */
[----:B------:R-:W-:Y:S01]  /*0700*/  STS [R32+0x400], R17 ;  /* 0x0004001120007388 */ /* 0x000fe20000000800 */
[C---:B------:R-:W-:Y:S01]  /*0710*/  FSETP.GEU.AND P5, PT, R6.reuse, -R22, PT ;  /* 0x800000160600720b */ /* 0x040fe20003fae000 */
[----:B------:R-:W-:-:S02]  /*0720*/  FADD R6, R6, R22 ;  /* 0x0000001606067221 */ /* 0x000fc40000000000 */
[----:B------:R-:W-:Y:S01]  /*0730*/  STS [R29+0x800], R18 ;  /* 0x000800121d007388 */ /* 0x000fe20000000800 */
[C---:B------:R-:W-:Y:S01]  /*0740*/  FSETP.GEU.AND P1, PT, R7.reuse, -R23, PT ;  /* 0x800000170700720b */ /* 0x040fe20003f2e000 */
[----:B------:R-:W-:Y:S02]  /*0750*/  FADD R7, R7, R23 ;  /* 0x0000001707077221 */ /* 0x000fe40000000000 */
[----:B------:R-:W-:Y:S04]  /*0760*/  STS [R30+0xc00], R19 ;  /* 0x000c00131e007388 */ /* 0x000fe80000000800 */
[----:B------:R-:W-:Y:S01]  /*0770*/  STS [R31+0x100], R8 ;  /* 0x000100081f007388 */ /* 0x000fe20000000800 */
[----:B------:R-:W-:-:S03]  /*0780*/  FSEL R5, R5, RZ, P6 ;  /* 0x000000ff05057208 */ /* 0x000fc60003000000 */
[----:B------:R-:W-:Y:S01]  /*0790*/  STS [R32+0x500], R9 ;  /* 0x0005000920007388 */ /* 0x000fe20000000800 */
[----:B------:R-:W-:-:S03]  /*07a0*/  FSEL R6, R6, RZ, P5 ;  /* 0x000000ff06067208 */ /* 0x000fc60002800000 */
[----:B------:R-:W-:Y:S01]  /*07b0*/  STS [R29+0x900], R10 ;  /* 0x0009000a1d007388 */ /* 0x000fe20000000800 */
[----:B------:R-:W-:-:S03]  /*07c0*/  FSEL R7, R7, RZ, P1 ;  /* 0x000000ff07077208 */ /* 0x000fc60000800000 */
[----:B------:R-:W-:Y:S04]  /*07d0*/  STS [R30+0xd00], R11 ;  /* 0x000d000b1e007388 */ /* 0x000fe80000000800 */
[----:B------:R-:W-:Y:S04]  /*07e0*/  STS [R31+0x200], R12 ;  /* 0x0002000c1f007388 */ /* 0x000fe80000000800 */
[----:B------:R-:W-:Y:S04]  /*07f0*/  STS [R32+0x600], R13 ;  /* 0x0006000d20007388 */ /* 0x000fe80000000800 */
[----:B------:R-:W-:Y:S04]  /*0800*/  STS [R29+0xa00], R14 ;  /* 0x000a000e1d007388 */ /* 0x000fe80000000800 */
[----:B------:R-:W-:Y:S04]  /*0810*/  STS [R30+0xe00], R15 ;  /* 0x000e000f1e007388 */ /* 0x000fe80000000800 */
[----:B------:R1:W-:Y:S04]  /*0820*/  STS [R31+0x300], R4 ;  /* 0x000300041f007388 */ /* 0x0003e80000000800 */
[----:B------:R-:W-:Y:S04]  /*0830*/  STS [R32+0x700], R5 ;  /* 0x0007000520007388 */ /* 0x000fe80000000800 */
[----:B------:R-:W-:Y:S04]  /*0840*/  STS [R29+0xb00], R6 ;  /* 0x000b00061d007388 */ /* 0x000fe80000000800 */
[----:B------:R2:W-:Y:S01]  /*0850*/  STS [R30+0xf00], R7 ;  /* 0x000f00071e007388 */ /* 0x0005e20000000800 */
[----:B------:R-:W-:-:S04]  /*0860*/  SHF.R.U32.HI R21, RZ, 0x8, R26 ;  /* 0x00000008ff157819 */ /* 0x000fc8000001161a */
[----:B------:R-:W-:Y:S02]  /*0870*/  SGXT.U32 R21, R21, 0x2 ;  /* 0x000000021515781a */ /* 0x000fe40000000000 */
[----:B------:R-:W-:Y:S02]  /*0880*/  LOP3.LUT R33, R26, 0x3fc, RZ, 0xc0, !PT ;  /* 0x000003fc1a217812 */ /* 0x000fe400078ec0ff */
[----:B------:R-:W-:Y:S02]  /*0890*/  LOP3.LUT R20, R21, 0x3fc, R26, 0xf8, !PT ;  /* 0x000003fc15147812 */ /* 0x000fe400078ef81a */
[----:B------:R-:W-:Y:S02]  /*08a0*/  LEA R22, R21, UR4, 0x2 ;  /* 0x0000000415167c11 */ /* 0x000fe4000f8e10ff */
[----:B------:R-:W-:Y:S01]  /*08b0*/  LEA R20, R20, UR4, 0x2 ;  /* 0x0000000414147c11 */ /* 0x000fe2000f8e10ff */
[----:B------:R-:W-:Y:S01]  /*08c0*/  BAR.SYNC.DEFER_BLOCKING 0x0 ;  /* 0x0000000000007b1d */ /* 0x000fe20000010000 */
[----:B-1----:R-:W-:Y:S01]  /*08d0*/  SHF.R.U32.HI R31, RZ, 0x6, R25 ;  /* 0x00000006ff1f7819 */ /* 0x002fe20000011619 */
[----:B------:R-:W-:Y:S01]  /*08e0*/  IMAD R36, R33, 0x4, R22 ;  /* 0x0000000421247824 */ /* 0x000fe200078e0216 */
[----:B------:R-:W-:-:S04]  /*08f0*/  LOP3.LUT R25, R26, 0xfc, RZ, 0xc0, !PT ;  /* 0x000000fc1a197812 */ /* 0x000fc800078ec0ff */
[----:B------:R-:W-:Y:S02]  /*0900*/  PRMT R25, R25, 0x6540, R24 ;  /* 0x0000654019197816 */ /* 0x000fe40000000018 */
[----:B------:R-:W-:-:S04]  /*0910*/  LOP3.LUT R24, R33, 0x400, RZ, 0xfc, !PT ;  /* 0x0000040021187812 */ /* 0x000fc800078efcff */
[----:B------:R-:W-:Y:S01]  /*0920*/  SHF.R.U32.HI R24, RZ, 0x6, R24 ;  /* 0x00000006ff187819 */ /* 0x000fe20000011618 */
[----:B------:R-:W-:Y:S04]  /*0930*/  LDS R20, [R20] ;  /* 0x0000000014147984 */ /* 0x000fe80000000800 */
[----:B------:R-:W-:Y:S04]  /*0940*/  LDS R21, [R36+0x4] ;  /* 0x0000040024157984 */ /* 0x000fe80000000800 */
[----:B------:R-:W-:Y:S04]  /*0950*/  LDS R22, [R36+0x8] ;  /* 0x0000080024167984 */ /* 0x000fe80000000800 */
[----:B------:R0:W1:Y:S01]  /*0960*/  LDS R23, [R36+0xc] ;  /* 0x00000c0024177984 */ /* 0x0000620000000800 */
[----:B------:R-:W-:-:S02]  /*0970*/  LOP3.LUT R24, R24, 0x1c, RZ, 0xc0, !PT ;  /* 0x0000001c18187812 */ /* 0x000fc400078ec0ff */
[----:B------:R-:W-:-:S03]  /*0980*/  SGXT.U32 R26, R31, 0x2 ;  /* 0x000000021f1a781a */ /* 0x000fc60000000000 */
[----:B------:R-:W-:Y:S01]  /*0990*/  VIADD R24, R24, UR4 ;  /* 0x0000000418187c36 */ /* 0x000fe20008000000 */
[----:B--2---:R-:W-:-:S03]  /*09a0*/  LOP3.LUT R30, R27, R26, RZ, 0xfc, !PT ;  /* 0x0000001a1b1e7212 */ /* 0x004fc600078efcff */
[----:B------:R-:W-:Y:S01]  /*09b0*/  IMAD R32, R33, 0x4, R24 ;  /* 0x0000000421207824 */ /* 0x000fe200078e0218 */
[----:B------:R-:W-:Y:S01]  /*09c0*/  ISETP.GE.AND P1, PT, R25, 0x90, PT ;  /* 0x000000901900780c */ /* 0x000fe20003f26270 */
[----:B------:R-:W-:-:S03]  /*09d0*/  IMAD R29, R30, 0x90, R25 ;  /* 0x000000901e1d7824 */ /* 0x000fc600078e0219 */
[----:B------:R-:W-:Y:S04]  /*09e0*/  LDS R24, [R32+0x1000] ;  /* 0x0010000020187984 */ /* 0x000fe80000000800 */
[----:B------:R-:W-:Y:S04]  /*09f0*/  LDS R25, [R32+0x1004] ;  /* 0x0010040020197984 */ /* 0x000fe80000000800 */
[----:B------:R-:W-:Y:S04]  /*0a00*/  LDS R26, [R32+0x1008] ;  /* 0x00100800201a7984 */ /* 0x000fe80000000800 */
[----:B------:R-:W2:Y:S01]  /*0a10*/  LDS R27, [R32+0x100c] ;  /* 0x00100c00201b7984 */ /* 0x000ea20000000800 */
[C---:B------:R-:W-:Y:S01]  /*0a20*/  ISETP.LT.AND P5, PT, R30.reuse, 0x200, !P1 ;  /* 0x000002001e00780c */ /* 0x040fe20004fa1270 */
[----:B0-----:R-:W-:Y:S01]  /*0a30*/  IMAD.WIDE R36, R29, 0x4, R34 ;  /* 0x000000041d247825 */ /* 0x001fe200078e0222 */
[----:B------:R-:W-:-:S11]  /*0a40*/  LOP3.LUT R31, R30, 0x4, RZ, 0xfc, !PT ;  /* 0x000000041e1f7812 */ /* 0x000fd600078efcff */
[----:B-1----:R0:W-:Y:S01]  /*0a50*/  @P5 STG.E.128 desc[UR6][R36.64], R20 ;  /* 0x0000001424005986 */ /* 0x0021e2000c101d06 */
[----:B------:R-:W-:Y:S01]  /*0a60*/  ISETP.LT.AND P5, PT, R31, 0x200, !P1 ;  /* 0x000002001f00780c */ /* 0x000fe20004fa1270 */
[----:B------:R-:W-:Y:S01]  /*0a70*/  VIADD R31, R29, 0x240 ;  /* 0x000002401d1f7836 */ /* 0x000fe20000000000 */
[----:B0-----:R-:W-:-:S03]  /*0a80*/  LOP3.LUT R20, R33, 0x800, RZ, 0xfc, !PT ;  /* 0x0000080021147812 */ /* 0x001fc600078efcff */
[----:B------:R-:W-:Y:S01]  /*0a90*/  IMAD.WIDE R36, R31, 0x4, R34 ;  /* 0x000000041f247825 */ /* 0x000fe200078e0222 */
[----:B------:R-:W-:Y:S02]  /*0aa0*/  LOP3.LUT R31, R33, 0xc00, RZ, 0xfc, !PT ;  /* 0x00000c00211f7812 */ /* 0x000fe400078efcff */
[----:B------:R-:W-:Y:S02]  /*0ab0*/  SHF.R.U32.HI R20, RZ, 0x6, R20 ;  /* 0x00000006ff147819 */ /* 0x000fe40000011614 */
[----:B------:R-:W-:Y:S02]  /*0ac0*/  SHF.R.U32.HI R31, RZ, 0x6, R31 ;  /* 0x00000006ff1f7819 */ /* 0x000fe4000001161f */
[----:B------:R-:W-:Y:S02]  /*0ad0*/  LOP3.LUT R20, R20, 0x2c, RZ, 0xc0, !PT ;  /* 0x0000002c14147812 */ /* 0x000fe400078ec0ff */
[----:B------:R-:W-:-:S03]  /*0ae0*/  LOP3.LUT R31, R31, 0x3c, RZ, 0xc0, !PT ;  /* 0x0000003c1f1f7812 */ /* 0x000fc600078ec0ff */
[----:B------:R-:W-:Y:S02]  /*0af0*/  VIADD R20, R20, UR4 ;  /* 0x0000000414147c36 */ /* 0x000fe40008000000 */
[----:B------:R-:W-:Y:S01]  /*0b00*/  VIADD R31, R31, UR4 ;  /* 0x000000041f1f7c36 */ /* 0x000fe20008000000 */
[----:B--2---:R0:W-:Y:S01]  /*0b10*/  @P5 STG.E.128 desc[UR6][R36.64], R24 ;  /* 0x0000001824005986 */ /* 0x0041e2000c101d06 */
[----:B------:R-:W-:-:S05]  /*0b20*/  IMAD R32, R33, 0x4, R20 ;  /* 0x0000000421207824 */ /* 0x000fca00078e0214 */
[----:B------:R-:W-:Y:S04]  /*0b30*/  LDS R20, [R32+0x2000] ;  /* 0x0020000020147984 */ /* 0x000fe80000000800 */
[----:B------:R-:W-:Y:S04]  /*0b40*/  LDS R21, [R32+0x2004] ;  /* 0x0020040020157984 */ /* 0x000fe80000000800 */
[----:B------:R-:W-:Y:S01]  /*0b50*/  LDS R22, [R32+0x2008] ;  /* 0x0020080020167984 */ /* 0x000fe20000000800 */
[----:B0-----:R-:W-:-:S03]  /*0b60*/  IMAD R27, R33, 0x4, R31 ;  /* 0x00000004211b7824 */ /* 0x001fc600078e021f */
[----:B------:R0:W1:Y:S01]  /*0b70*/  LDS R23, [R32+0x200c] ;  /* 0x00200c0020177984 */ /* 0x0000620000000800 */
[----:B------:R-:W2:Y:S03]  /*0b80*/  LDC.64 R36, c[0x0][0x228] ;  /* 0x00008a00ff247b82 */ /* 0x000ea60000000a00 */
[----:B------:R-:W-:Y:S04]  /*0b90*/  LDS R24, [R27+0x3000] ;  /* 0x003000001b187984 */ /* 0x000fe80000000800 */
[----:B------:R-:W-:Y:S04]  /*0ba0*/  LDS R25, [R27+0x3004] ;  /* 0x003004001b197984 */ /* 0x000fe80000000800 */
[----:B------:R-:W-:Y:S04]  /*0bb0*/  LDS R26, [R27+0x3008] ;  /* 0x003008001b1a7984 */ /* 0x000fe80000000800 */
[----:B------:R-:W3:Y:S01]  /*0bc0*/  LDS R27, [R27+0x300c] ;  /* 0x00300c001b1b7984 */ /* 0x000ee20000000800 */
[----:B------:R-:W-:-:S02]  /*0bd0*/  LOP3.LUT R31, R30, 0x8, RZ, 0xfc, !PT ;  /* 0x000000081e1f7812 */ /* 0x000fc400078efcff */
[----:B------:R-:W-:Y:S02]  /*0be0*/  LOP3.LUT R30, R30, 0xc, RZ, 0xfc, !PT ;  /* 0x0000000c1e1e7812 */ /* 0x000fe400078efcff */
[----:B------:R-:W-:Y:S01]  /*0bf0*/  ISETP.LT.AND P5, PT, R31, 0x200, !P1 ;  /* 0x000002001f00780c */ /* 0x000fe20004fa1270 */
[C---:B------:R-:W-:Y:S01]  /*0c00*/  VIADD R33, R29.reuse, 0x480 ;  /* 0x000004801d217836 */ /* 0x040fe20000000000 */
[----:B------:R-:W-:Y:S01]  /*0c10*/  ISETP.LT.AND P1, PT, R30, 0x200, !P1 ;  /* 0x000002001e00780c */ /* 0x000fe20004f21270 */
[----:B------:R-:W-:Y:S02]  /*0c20*/  VIADD R29, R29, 0x6c0 ;  /* 0x000006c01d1d7836 */ /* 0x000fe40000000000 */
[----:B0-----:R-:W-:-:S04]  /*0c30*/  IMAD.WIDE R32, R33, 0x4, R34 ;  /* 0x0000000421207825 */ /* 0x001fc800078e0222 */
[----:B------:R-:W-:-:S04]  /*0c40*/  IMAD.WIDE R34, R29, 0x4, R34 ;  /* 0x000000041d227825 */ /* 0x000fc800078e0222 */
[----:B--2---:R-:W-:-:S04]  /*0c50*/  IMAD.WIDE R28, R28, 0x4, R36 ;  /* 0x000000041c1c7825 */ /* 0x004fc800078e0224 */
[--C-:B------:R-:W-:Y:S01]  /*0c60*/  IMAD.WIDE R30, R0, 0x4, R36.reuse ;  /* 0x00000004001e7825 */ /* 0x100fe200078e0224 */
[----:B-1----:R0:W-:Y:S04]  /*0c70*/  @P5 STG.E.128 desc[UR6][R32.64], R20 ;  /* 0x0000001420005986 */ /* 0x0021e8000c101d06 */
[----:B---3--:R1:W-:Y:S01]  /*0c80*/  @P1 STG.E.128 desc[UR6][R34.64], R24 ;  /* 0x0000001822001986 */ /* 0x0083e2000c101d06 */
[----:B0-----:R-:W-:-:S03]  /*0c90*/  IMAD.WIDE R32, R2, 0x4, R36 ;  /* 0x0000000402207825 */ /* 0x001fc600078e0224 */
[----:B------:R1:W-:Y:S04]  /*0ca0*/  @P4 STG.E.128 desc[UR6][R28.64], R16 ;  /* 0x000000101c004986 */ /* 0x0003e8000c101d06 */
[----:B------:R1:W-:Y:S01]  /*0cb0*/  @P3 STG.E.128 desc[UR6][R30.64], R8 ;  /* 0x000000081e003986 */ /* 0x0003e2000c101d06 */
[----:B------:R-:W-:-:S03]  /*0cc0*/  IMAD.WIDE R36, R3, 0x4, R36 ;  /* 0x0000000403247825 */ /* 0x000fc600078e0224 */
[----:B------:R1:W-:Y:S01]  /*0cd0*/  @P2 STG.E.128 desc[UR6][R32.64], R12 ;  /* 0x0000000c20002986 */ /* 0x0003e2000c101d06 */
[----:B------:R-:W-:Y:S05]  /*0ce0*/  @!P0 EXIT ;  /* 0x000000000000894d */ /* 0x000fea0003800000 */
[----:B------:R-:W-:Y:S01]  /*0cf0*/  STG.E.128 desc[UR6][R36.64], R4 ;  /* 0x0000000424007986 */ /* 0x000fe2000c101d06 */
[----:B------:R-:W-:Y:S05]  /*0d00*/  EXIT ;  /* 0x000000000000794d */ /* 0x000fea0003800000 */
.L_x_0:
[----:B------:R-:W-:-:S00]  /*0d10*/  BRA `(.L_x_0) ;  /* 0xfffffffc00fc7947 */ /* 0x000fc0000383ffff */
[----:B------:R-:W-:-:S00]  /*0d20*/  NOP ;  /* 0x0000000000007918 */ /* 0x000fc00000000000 */
        /* <DEDUP_REMOVED lines=13> */
.L_x_1:


//--------------------- .nv.shared.triton_poi_fused_convolution_relu_9 --------------------------
	.section	.nv.shared.triton_poi_fused_convolution_relu_9,"aw",@nobits
	.sectionflags	@""
	.align	16
	.zero		1024


//--------------------- .nv.constant0.triton_poi_fused_convolution_relu_9 --------------------------
	.section	.nv.constant0.triton_poi_fused_convolution_relu_9,"a",@progbits
	.sectionflags	@""
	.align	4
.nv.constant0.triton_poi_fused_convolution_relu_9:
	.zero		568
